//
// Generated by NVIDIA NVVM Compiler
//
// Compiler Build ID: CL-36424714
// Cuda compilation tools, release 13.0, V13.0.88
// Based on NVVM 20.0.0
//

.version 9.0
.target sm_100
.address_size 64

	// .globl	_Z10add_matrixPiS_S_

.visible .entry _Z10add_matrixPiS_S_(
	.param .u64 .ptr .align 1 _Z10add_matrixPiS_S__param_0,
	.param .u64 .ptr .align 1 _Z10add_matrixPiS_S__param_1,
	.param .u64 .ptr .align 1 _Z10add_matrixPiS_S__param_2
)
{
	.reg .pred 	%p<2>;
	.reg .b32 	%r<8>;
	.reg .b64 	%rd<11>;

	ld.param.u64 	%rd1, [_Z10add_matrixPiS_S__param_0];
	ld.param.u64 	%rd2, [_Z10add_matrixPiS_S__param_1];
	ld.param.u64 	%rd3, [_Z10add_matrixPiS_S__param_2];
	mov.u32 	%r2, %ctaid.x;
	shl.b32 	%r3, %r2, 8;
	mov.u32 	%r4, %tid.x;
	add.s32 	%r1, %r3, %r4;
	setp.gt.s32 	%p1, %r1, 35;
	@%p1 bra 	$L__BB0_2;
	cvta.to.global.u64 	%rd4, %rd1;
	cvta.to.global.u64 	%rd5, %rd2;
	cvta.to.global.u64 	%rd6, %rd3;
	mul.wide.s32 	%rd7, %r1, 4;
	add.s64 	%rd8, %rd4, %rd7;
	ld.global.u32 	%r5, [%rd8];
	add.s64 	%rd9, %rd5, %rd7;
	ld.global.u32 	%r6, [%rd9];
	add.s32 	%r7, %r6, %r5;
	add.s64 	%rd10, %rd6, %rd7;
	st.global.u32 	[%rd10], %r7;
$L__BB0_2:
	ret;

}


// ===== COMPILED SASS (sm_100) =====

	.target	sm_100

	.elftype	@"ET_EXEC"


//--------------------- .note.nv.tkinfo           --------------------------
	.section	.note.nv.tkinfo,"",@"SHT_NOTE"
	.sectionflags	@"SHF_NOTE_NV_TKINFO"
	.tkinfo
        /*0018*/ 	.word	0x00000002
        /*0030*/ 	.string	""
        /*0030*/ 	.string	"ptxas"
        /*0030*/ 	.string	"Cuda compilation tools, release 13.0, V13.0.88"
        /*0030*/ 	.string	"Build cuda_13.0.r13.0/compiler.36424714_0"
        /*0030*/ 	.string	"-arch sm_100 -m 64 "



//--------------------- .note.nv.cuinfo           --------------------------
	.section	.note.nv.cuinfo,"",@"SHT_NOTE"
	.sectionflags	@"SHF_NOTE_NV_CUINFO"
        /*0018*/ 	.short	0x0002
        /*001a*/ 	.short	0x0064
        /*001c*/ 	.short	0x0082
	.zero		2


//--------------------- .nv.info                  --------------------------
	.section	.nv.info,"",@"SHT_CUDA_INFO"
	.align	4


	//----- nvinfo : EIATTR_REGCOUNT
	.align		4
        /*0000*/ 	.byte	0x04, 0x2f
        /*0002*/ 	.short	(.L_1 - .L_0)
	.align		4
.L_0:
        /*0004*/ 	.word	index@(_Z10add_matrixPiS_S_)
        /*0008*/ 	.word	0x0000000c


	//----- nvinfo : EIATTR_FRAME_SIZE
	.align		4
.L_1:
        /*000c*/ 	.byte	0x04, 0x11
        /*000e*/ 	.short	(.L_3 - .L_2)
	.align		4
.L_2:
        /*0010*/ 	.word	index@(_Z10add_matrixPiS_S_)
        /*0014*/ 	.word	0x00000000


	//----- nvinfo : EIATTR_MIN_STACK_SIZE
	.align		4
.L_3:
        /*0018*/ 	.byte	0x04, 0x12
        /*001a*/ 	.short	(.L_5 - .L_4)
	.align		4
.L_4:
        /*001c*/ 	.word	index@(_Z10add_matrixPiS_S_)
        /*0020*/ 	.word	0x00000000
.L_5:


//--------------------- .nv.compat                --------------------------
	.section	.nv.compat,"",@"SHT_CUDA_COMPAT_INFO"
	.align	4
        /*0000*/ 	.byte	0x02, 0x09, 0x00, 0x00, 0x02, 0x02, 0x01, 0x00, 0x02, 0x05, 0x05, 0x00, 0x03, 0x07, 0x01, 0x01
        /*0010*/ 	.byte	0x02, 0x03, 0x00, 0x00, 0x02, 0x06, 0x01, 0x00, 0x04, 0x0b, 0x08, 0x00, 0x09, 0x00, 0x00, 0x00
        /*0020*/ 	.byte	0x00, 0x00, 0x00, 0x00


//--------------------- .nv.info._Z10add_matrixPiS_S_ --------------------------
	.section	.nv.info._Z10add_matrixPiS_S_,"",@"SHT_CUDA_INFO"
	.sectionflags	@""
	.align	4


	//----- nvinfo : EIATTR_CUDA_API_VERSION
	.align		4
        /*0000*/ 	.byte	0x04, 0x37
        /*0002*/ 	.short	(.L_7 - .L_6)
.L_6:
        /*0004*/ 	.word	0x00000082


	//----- nvinfo : EIATTR_KPARAM_INFO
	.align		4
.L_7:
        /*0008*/ 	.byte	0x04, 0x17
        /*000a*/ 	.short	(.L_9 - .L_8)
.L_8:
        /*000c*/ 	.word	0x00000000
        /*0010*/ 	.short	0x0002
        /*0012*/ 	.short	0x0010
        /*0014*/ 	.byte	0x00, 0xf5, 0x21, 0x00


	//----- nvinfo : EIATTR_KPARAM_INFO
	.align		4
.L_9:
        /*0018*/ 	.byte	0x04, 0x17
        /*001a*/ 	.short	(.L_11 - .L_10)
.L_10:
        /*001c*/ 	.word	0x00000000
        /*0020*/ 	.short	0x0001
        /*0022*/ 	.short	0x0008
        /*0024*/ 	.byte	0x00, 0xf5, 0x21, 0x00


	//----- nvinfo : EIATTR_KPARAM_INFO
	.align		4
.L_11:
        /*0028*/ 	.byte	0x04, 0x17
        /*002a*/ 	.short	(.L_13 - .L_12)
.L_12:
        /*002c*/ 	.word	0x00000000
        /*0030*/ 	.short	0x0000
        /*0032*/ 	.short	0x0000
        /*0034*/ 	.byte	0x00, 0xf5, 0x21, 0x00


	//----- nvinfo : EIATTR_SPARSE_MMA_MASK
	.align		4
.L_13:
        /*0038*/ 	.byte	0x03, 0x50
        /*003a*/ 	.short	0x0000


	//----- nvinfo : EIATTR_MAXREG_COUNT
	.align		4
        /*003c*/ 	.byte	0x03, 0x1b
        /*003e*/ 	.short	0x00ff


	//----- nvinfo : EIATTR_MERCURY_ISA_VERSION
	.align		4
        /*0040*/ 	.byte	0x03, 0x5f
        /*0042*/ 	.short	0x0101


	//----- nvinfo : EIATTR_VRC_CTA_INIT_COUNT
	.align		4
        /*0044*/ 	.byte	0x02, 0x4a
	.zero		1
	.zero		1


	//----- nvinfo : EIATTR_EXIT_INSTR_OFFSETS
	.align		4
        /*0048*/ 	.byte	0x04, 0x1c
        /*004a*/ 	.short	(.L_15 - .L_14)


	//   ....[0]....
.L_14:
        /*004c*/ 	.word	0x00000050


	//   ....[1]....
        /*0050*/ 	.word	0x00000110


	//----- nvinfo : EIATTR_CBANK_PARAM_SIZE
	.align		4
.L_15:
        /*0054*/ 	.byte	0x03, 0x19
        /*0056*/ 	.short	0x0018


	//----- nvinfo : EIATTR_PARAM_CBANK
	.align		4
        /*0058*/ 	.byte	0x04, 0x0a
        /*005a*/ 	.short	(.L_17 - .L_16)
	.align		4
.L_16:
        /*005c*/ 	.word	index@(.nv.constant0._Z10add_matrixPiS_S_)
        /*0060*/ 	.short	0x0380
        /*0062*/ 	.short	0x0018


	//----- nvinfo : EIATTR_SW_WAR
	.align		4
.L_17:
        /*0064*/ 	.byte	0x04, 0x36
        /*0066*/ 	.short	(.L_19 - .L_18)
.L_18:
        /*0068*/ 	.word	0x00000008
.L_19:


//--------------------- .nv.callgraph             --------------------------
	.section	.nv.callgraph,"",@"SHT_CUDA_CALLGRAPH"
	.align	4
	.sectionentsize	8
	.align		4
        /*0000*/ 	.word	0x00000000
	.align		4
        /*0004*/ 	.word	0xffffffff
	.align		4
        /*0008*/ 	.word	0x00000000
	.align		4
        /*000c*/ 	.word	0xfffffffe
	.align		4
        /*0010*/ 	.word	0x00000000
	.align		4
        /*0014*/ 	.word	0xfffffffd
	.align		4
        /*0018*/ 	.word	0x00000000
	.align		4
        /*001c*/ 	.word	0xfffffffc


//--------------------- .text._Z10add_matrixPiS_S_ --------------------------
	.section	.text._Z10add_matrixPiS_S_,"ax",@progbits
	.align	128
        .global         _Z10add_matrixPiS_S_
        .type           _Z10add_matrixPiS_S_,@function
        .size           _Z10add_matrixPiS_S_,(.L_x_1 - _Z10add_matrixPiS_S_)
        .other          _Z10add_matrixPiS_S_,@"STO_CUDA_ENTRY STV_DEFAULT"
_Z10add_matrixPiS_S_:
.text._Z10add_matrixPiS_S_:
[----:B------:R-:W-:Y:S01]  /*0000*/  LDC R1, c[0x0][0x37c] ;  /* 0x0000df00ff017b82 */ /* 0x000fe20000000800 */
[----:B------:R-:W0:Y:S01]  /*0010*/  S2R R9, SR_CTAID.X ;  /* 0x0000000000097919 */ /* 0x000e220000002500 */
[----:B------:R-:W0:Y:S02]  /*0020*/  S2R R0, SR_TID.X ;  /* 0x0000000000007919 */ /* 0x000e240000002100 */
[----:B0-----:R-:W-:-:S04]  /*0030*/  LEA R9, R9, R0, 0x8 ;  /* 0x0000000009097211 */ /* 0x001fc800078e40ff */
[----:B------:R-:W-:-:S13]  /*0040*/  ISETP.GT.AND P0, PT, R9, 0x23, PT ;  /* 0x000000230900780c */ /* 0x000fda0003f04270 */
[----:B------:R-:W-:Y:S05]  /*0050*/  @P0 EXIT ;  /* 0x000000000000094d */ /* 0x000fea0003800000 */
[----:B------:R-:W0:Y:S01]  /*0060*/  LDC.64 R2, c[0x0][0x380] ;  /* 0x0000e000ff027b82 */ /* 0x000e220000000a00 */
[----:B------:R-:W1:Y:S07]  /*0070*/  LDCU.64 UR4, c[0x0][0x358] ;  /* 0x00006b00ff0477ac */ /* 0x000e6e0008000a00 */
[----:B------:R-:W2:Y:S08]  /*0080*/  LDC.64 R4, c[0x0][0x388] ;  /* 0x0000e200ff047b82 */ /* 0x000eb00000000a00 */
[----:B------:R-:W3:Y:S01]  /*0090*/  LDC.64 R6, c[0x0][0x390] ;  /* 0x0000e400ff067b82 */ /* 0x000ee20000000a00 */
[----:B0-----:R-:W-:-:S06]  /*00a0*/  IMAD.WIDE R2, R9, 0x4, R2 ;  /* 0x0000000409027825 */ /* 0x001fcc00078e0202 */
[----:B-1----:R-:W4:Y:S01]  /*00b0*/  LDG.E R2, desc[UR4][R2.64] ;  /* 0x0000000402027981 */ /* 0x002f22000c1e1900 */
[----:B--2---:R-:W-:-:S06]  /*00c0*/  IMAD.WIDE R4, R9, 0x4, R4 ;  /* 0x0000000409047825 */ /* 0x004fcc00078e0204 */
[----:B------:R-:W4:Y:S01]  /*00d0*/  LDG.E R5, desc[UR4][R4.64] ;  /* 0x0000000404057981 */ /* 0x000f22000c1e1900 */
[----:B---3--:R-:W-:Y:S01]  /*00e0*/  IMAD.WIDE R6, R9, 0x4, R6 ;  /* 0x0000000409067825 */ /* 0x008fe200078e0206 */
[----:B----4-:R-:W-:-:S05]  /*00f0*/  IADD3 R9, PT, PT, R2, R5, RZ ;  /* 0x0000000502097210 */ /* 0x010fca0007ffe0ff */
[----:B------:R-:W-:Y:S01]  /*0100*/  STG.E desc[UR4][R6.64], R9 ;  /* 0x0000000906007986 */ /* 0x000fe2000c101904 */
[----:B------:R-:W-:Y:S05]  /*0110*/  EXIT ;  /* 0x000000000000794d */ /* 0x000fea0003800000 */
.L_x_0:
[----:B------:R-:W-:-:S00]  /*0120*/  BRA `(.L_x_0) ;  /* 0xfffffffc00fc7947 */ /* 0x000fc0000383ffff */
[----:B------:R-:W-:-:S00]  /*0130*/  NOP ;  /* 0x0000000000007918 */ /* 0x000fc00000000000 */
        /* <DEDUP_REMOVED lines=12> */
.L_x_1:


//--------------------- .nv.shared.reserved.0     --------------------------
	.section	.nv.shared.reserved.0,"aw",@nobits
	.weak		__nv_reservedSMEM_offset_0_alias
	.size		__nv_reservedSMEM_offset_0_alias, 0, 64
	.other		__nv_reservedSMEM_offset_0_alias,@"STO_CUDA_RESERVED_SHARED STV_DEFAULT"
__nv_reservedSMEM_offset_0_alias:
	.zero		0
	.zero		64


//--------------------- .nv.constant0._Z10add_matrixPiS_S_ --------------------------
	.section	.nv.constant0._Z10add_matrixPiS_S_,"a",@progbits
	.sectionflags	@""
	.align	4
.nv.constant0._Z10add_matrixPiS_S_:
	.zero		920


//--------------------- SYMBOLS --------------------------

	.type		.nv.reservedSmem.offset0,@object
	.size		.nv.reservedSmem.offset0,0x4
